//
// Generated by NVIDIA NVVM Compiler
//
// Compiler Build ID: CL-36424714
// Cuda compilation tools, release 13.0, V13.0.88
// Based on NVVM 20.0.0
//

.version 9.0
.target sm_100
.address_size 64

	// .globl	_Z5zaxpydPKdS0_Pdi

.visible .entry _Z5zaxpydPKdS0_Pdi(
	.param .f64 _Z5zaxpydPKdS0_Pdi_param_0,
	.param .u64 .ptr .align 1 _Z5zaxpydPKdS0_Pdi_param_1,
	.param .u64 .ptr .align 1 _Z5zaxpydPKdS0_Pdi_param_2,
	.param .u64 .ptr .align 1 _Z5zaxpydPKdS0_Pdi_param_3,
	.param .u32 _Z5zaxpydPKdS0_Pdi_param_4
)
{
	.reg .pred 	%p<2>;
	.reg .b32 	%r<6>;
	.reg .b64 	%rd<11>;
	.reg .b64 	%fd<5>;

	ld.param.f64 	%fd1, [_Z5zaxpydPKdS0_Pdi_param_0];
	ld.param.u64 	%rd1, [_Z5zaxpydPKdS0_Pdi_param_1];
	ld.param.u64 	%rd2, [_Z5zaxpydPKdS0_Pdi_param_2];
	ld.param.u64 	%rd3, [_Z5zaxpydPKdS0_Pdi_param_3];
	ld.param.u32 	%r2, [_Z5zaxpydPKdS0_Pdi_param_4];
	mov.u32 	%r3, %ntid.x;
	mov.u32 	%r4, %ctaid.x;
	mov.u32 	%r5, %tid.x;
	mad.lo.s32 	%r1, %r3, %r4, %r5;
	setp.ge.s32 	%p1, %r1, %r2;
	@%p1 bra 	$L__BB0_2;
	cvta.to.global.u64 	%rd4, %rd1;
	cvta.to.global.u64 	%rd5, %rd2;
	cvta.to.global.u64 	%rd6, %rd3;
	mul.wide.s32 	%rd7, %r1, 8;
	add.s64 	%rd8, %rd4, %rd7;
	ld.global.f64 	%fd2, [%rd8];
	add.s64 	%rd9, %rd5, %rd7;
	ld.global.f64 	%fd3, [%rd9];
	fma.rn.f64 	%fd4, %fd1, %fd2, %fd3;
	add.s64 	%rd10, %rd6, %rd7;
	st.global.f64 	[%rd10], %fd4;
$L__BB0_2:
	ret;

}


// ===== COMPILED SASS (sm_100) =====

	.target	sm_100

	.elftype	@"ET_EXEC"


//--------------------- .note.nv.tkinfo           --------------------------
	.section	.note.nv.tkinfo,"",@"SHT_NOTE"
	.sectionflags	@"SHF_NOTE_NV_TKINFO"
	.tkinfo
        /*0018*/ 	.word	0x00000002
        /*0030*/ 	.string	""
        /*0030*/ 	.string	"ptxas"
        /*0030*/ 	.string	"Cuda compilation tools, release 13.0, V13.0.88"
        /*0030*/ 	.string	"Build cuda_13.0.r13.0/compiler.36424714_0"
        /*0030*/ 	.string	"-arch sm_100 -m 64 "



//--------------------- .note.nv.cuinfo           --------------------------
	.section	.note.nv.cuinfo,"",@"SHT_NOTE"
	.sectionflags	@"SHF_NOTE_NV_CUINFO"
        /*0018*/ 	.short	0x0002
        /*001a*/ 	.short	0x0064
        /*001c*/ 	.short	0x0082
	.zero		2


//--------------------- .nv.info                  --------------------------
	.section	.nv.info,"",@"SHT_CUDA_INFO"
	.align	4


	//----- nvinfo : EIATTR_REGCOUNT
	.align		4
        /*0000*/ 	.byte	0x04, 0x2f
        /*0002*/ 	.short	(.L_1 - .L_0)
	.align		4
.L_0:
        /*0004*/ 	.word	index@(_Z5zaxpydPKdS0_Pdi)
        /*0008*/ 	.word	0x0000000e


	//----- nvinfo : EIATTR_FRAME_SIZE
	.align		4
.L_1:
        /*000c*/ 	.byte	0x04, 0x11
        /*000e*/ 	.short	(.L_3 - .L_2)
	.align		4
.L_2:
        /*0010*/ 	.word	index@(_Z5zaxpydPKdS0_Pdi)
        /*0014*/ 	.word	0x00000000


	//----- nvinfo : EIATTR_MIN_STACK_SIZE
	.align		4
.L_3:
        /*0018*/ 	.byte	0x04, 0x12
        /*001a*/ 	.short	(.L_5 - .L_4)
	.align		4
.L_4:
        /*001c*/ 	.word	index@(_Z5zaxpydPKdS0_Pdi)
        /*0020*/ 	.word	0x00000000
.L_5:


//--------------------- .nv.compat                --------------------------
	.section	.nv.compat,"",@"SHT_CUDA_COMPAT_INFO"
	.align	4
        /*0000*/ 	.byte	0x02, 0x09, 0x00, 0x00, 0x02, 0x02, 0x01, 0x00, 0x02, 0x05, 0x05, 0x00, 0x03, 0x07, 0x01, 0x01
        /*0010*/ 	.byte	0x02, 0x03, 0x00, 0x00, 0x02, 0x06, 0x01, 0x00, 0x04, 0x0b, 0x08, 0x00, 0x01, 0x00, 0x00, 0x00
        /*0020*/ 	.byte	0x00, 0x00, 0x00, 0x00


//--------------------- .nv.info._Z5zaxpydPKdS0_Pdi --------------------------
	.section	.nv.info._Z5zaxpydPKdS0_Pdi,"",@"SHT_CUDA_INFO"
	.sectionflags	@""
	.align	4


	//----- nvinfo : EIATTR_CUDA_API_VERSION
	.align		4
        /*0000*/ 	.byte	0x04, 0x37
        /*0002*/ 	.short	(.L_7 - .L_6)
.L_6:
        /*0004*/ 	.word	0x00000082


	//----- nvinfo : EIATTR_KPARAM_INFO
	.align		4
.L_7:
        /*0008*/ 	.byte	0x04, 0x17
        /*000a*/ 	.short	(.L_9 - .L_8)
.L_8:
        /*000c*/ 	.word	0x00000000
        /*0010*/ 	.short	0x0004
        /*0012*/ 	.short	0x0020
        /*0014*/ 	.byte	0x00, 0xf0, 0x11, 0x00


	//----- nvinfo : EIATTR_KPARAM_INFO
	.align		4
.L_9:
        /*0018*/ 	.byte	0x04, 0x17
        /*001a*/ 	.short	(.L_11 - .L_10)
.L_10:
        /*001c*/ 	.word	0x00000000
        /*0020*/ 	.short	0x0003
        /*0022*/ 	.short	0x0018
        /*0024*/ 	.byte	0x00, 0xf5, 0x21, 0x00


	//----- nvinfo : EIATTR_KPARAM_INFO
	.align		4
.L_11:
        /*0028*/ 	.byte	0x04, 0x17
        /*002a*/ 	.short	(.L_13 - .L_12)
.L_12:
        /*002c*/ 	.word	0x00000000
        /*0030*/ 	.short	0x0002
        /*0032*/ 	.short	0x0010
        /*0034*/ 	.byte	0x00, 0xf5, 0x21, 0x00


	//----- nvinfo : EIATTR_KPARAM_INFO
	.align		4
.L_13:
        /*0038*/ 	.byte	0x04, 0x17
        /*003a*/ 	.short	(.L_15 - .L_14)
.L_14:
        /*003c*/ 	.word	0x00000000
        /*0040*/ 	.short	0x0001
        /*0042*/ 	.short	0x0008
        /*0044*/ 	.byte	0x00, 0xf5, 0x21, 0x00


	//----- nvinfo : EIATTR_KPARAM_INFO
	.align		4
.L_15:
        /*0048*/ 	.byte	0x04, 0x17
        /*004a*/ 	.short	(.L_17 - .L_16)
.L_16:
        /*004c*/ 	.word	0x00000000
        /*0050*/ 	.short	0x0000
        /*0052*/ 	.short	0x0000
        /*0054*/ 	.byte	0x00, 0xf0, 0x21, 0x00


	//----- nvinfo : EIATTR_SPARSE_MMA_MASK
	.align		4
.L_17:
        /*0058*/ 	.byte	0x03, 0x50
        /*005a*/ 	.short	0x0000


	//----- nvinfo : EIATTR_MAXREG_COUNT
	.align		4
        /*005c*/ 	.byte	0x03, 0x1b
        /*005e*/ 	.short	0x00ff


	//----- nvinfo : EIATTR_MERCURY_ISA_VERSION
	.align		4
        /*0060*/ 	.byte	0x03, 0x5f
        /*0062*/ 	.short	0x0101


	//----- nvinfo : EIATTR_VRC_CTA_INIT_COUNT
	.align		4
        /*0064*/ 	.byte	0x02, 0x4a
	.zero		1
	.zero		1


	//----- nvinfo : EIATTR_EXIT_INSTR_OFFSETS
	.align		4
        /*0068*/ 	.byte	0x04, 0x1c
        /*006a*/ 	.short	(.L_19 - .L_18)


	//   ....[0]....
.L_18:
        /*006c*/ 	.word	0x00000070


	//   ....[1]....
        /*0070*/ 	.word	0x00000140


	//----- nvinfo : EIATTR_CBANK_PARAM_SIZE
	.align		4
.L_19:
        /*0074*/ 	.byte	0x03, 0x19
        /*0076*/ 	.short	0x0024


	//----- nvinfo : EIATTR_PARAM_CBANK
	.align		4
        /*0078*/ 	.byte	0x04, 0x0a
        /*007a*/ 	.short	(.L_21 - .L_20)
	.align		4
.L_20:
        /*007c*/ 	.word	index@(.nv.constant0._Z5zaxpydPKdS0_Pdi)
        /*0080*/ 	.short	0x0380
        /*0082*/ 	.short	0x0024


	//----- nvinfo : EIATTR_SW_WAR
	.align		4
.L_21:
        /*0084*/ 	.byte	0x04, 0x36
        /*0086*/ 	.short	(.L_23 - .L_22)
.L_22:
        /*0088*/ 	.word	0x00000008
.L_23:


//--------------------- .nv.callgraph             --------------------------
	.section	.nv.callgraph,"",@"SHT_CUDA_CALLGRAPH"
	.align	4
	.sectionentsize	8
	.align		4
        /*0000*/ 	.word	0x00000000
	.align		4
        /*0004*/ 	.word	0xffffffff
	.align		4
        /*0008*/ 	.word	0x00000000
	.align		4
        /*000c*/ 	.word	0xfffffffe
	.align		4
        /*0010*/ 	.word	0x00000000
	.align		4
        /*0014*/ 	.word	0xfffffffd
	.align		4
        /*0018*/ 	.word	0x00000000
	.align		4
        /*001c*/ 	.word	0xfffffffc


//--------------------- .text._Z5zaxpydPKdS0_Pdi  --------------------------
	.section	.text._Z5zaxpydPKdS0_Pdi,"ax",@progbits
	.align	128
        .global         _Z5zaxpydPKdS0_Pdi
        .type           _Z5zaxpydPKdS0_Pdi,@function
        .size           _Z5zaxpydPKdS0_Pdi,(.L_x_1 - _Z5zaxpydPKdS0_Pdi)
        .other          _Z5zaxpydPKdS0_Pdi,@"STO_CUDA_ENTRY STV_DEFAULT"
_Z5zaxpydPKdS0_Pdi:
.text._Z5zaxpydPKdS0_Pdi:
[----:B------:R-:W-:Y:S01]  /*0000*/  LDC R1, c[0x0][0x37c] ;  /* 0x0000df00ff017b82 */ /* 0x000fe20000000800 */
[----:B------:R-:W0:Y:S01]  /*0010*/  S2R R11, SR_CTAID.X ;  /* 0x00000000000b7919 */ /* 0x000e220000002500 */
[----:B------:R-:W0:Y:S01]  /*0020*/  LDCU UR4, c[0x0][0x360] ;  /* 0x00006c00ff0477ac */ /* 0x000e220008000800 */
[----:B------:R-:W0:Y:S01]  /*0030*/  S2R R0, SR_TID.X ;  /* 0x0000000000007919 */ /* 0x000e220000002100 */
[----:B------:R-:W1:Y:S01]  /*0040*/  LDCU UR5, c[0x0][0x3a0] ;  /* 0x00007400ff0577ac */ /* 0x000e620008000800 */
[----:B0-----:R-:W-:-:S05]  /*0050*/  IMAD R11, R11, UR4, R0 ;  /* 0x000000040b0b7c24 */ /* 0x001fca000f8e0200 */
[----:B-1----:R-:W-:-:S13]  /*0060*/  ISETP.GE.AND P0, PT, R11, UR5, PT ;  /* 0x000000050b007c0c */ /* 0x002fda000bf06270 */
[----:B------:R-:W-:Y:S05]  /*0070*/  @P0 EXIT ;  /* 0x000000000000094d */ /* 0x000fea0003800000 */
[----:B------:R-:W0:Y:S01]  /*0080*/  LDC.64 R2, c[0x0][0x388] ;  /* 0x0000e200ff027b82 */ /* 0x000e220000000a00 */
[----:B------:R-:W1:Y:S07]  /*0090*/  LDCU.64 UR4, c[0x0][0x358] ;  /* 0x00006b00ff0477ac */ /* 0x000e6e0008000a00 */
[----:B------:R-:W2:Y:S08]  /*00a0*/  LDC.64 R4, c[0x0][0x390] ;  /* 0x0000e400ff047b82 */ /* 0x000eb00000000a00 */
[----:B------:R-:W3:Y:S01]  /*00b0*/  LDC.64 R6, c[0x0][0x380] ;  /* 0x0000e000ff067b82 */ /* 0x000ee20000000a00 */
[----:B0-----:R-:W-:-:S07]  /*00c0*/  IMAD.WIDE R2, R11, 0x8, R2 ;  /* 0x000000080b027825 */ /* 0x001fce00078e0202 */
[----:B------:R-:W0:Y:S01]  /*00d0*/  LDC.64 R8, c[0x0][0x398] ;  /* 0x0000e600ff087b82 */ /* 0x000e220000000a00 */
[----:B-1----:R-:W3:Y:S01]  /*00e0*/  LDG.E.64 R2, desc[UR4][R2.64] ;  /* 0x0000000402027981 */ /* 0x002ee2000c1e1b00 */
[----:B--2---:R-:W-:-:S06]  /*00f0*/  IMAD.WIDE R4, R11, 0x8, R4 ;  /* 0x000000080b047825 */ /* 0x004fcc00078e0204 */
[----:B------:R-:W3:Y:S01]  /*0100*/  LDG.E.64 R4, desc[UR4][R4.64] ;  /* 0x0000000404047981 */ /* 0x000ee2000c1e1b00 */
[----:B0-----:R-:W-:Y:S01]  /*0110*/  IMAD.WIDE R8, R11, 0x8, R8 ;  /* 0x000000080b087825 */ /* 0x001fe200078e0208 */
[----:B---3--:R-:W-:-:S07]  /*0120*/  DFMA R6, R2, R6, R4 ;  /* 0x000000060206722b */ /* 0x008fce0000000004 */
[----:B------:R-:W-:Y:S01]  /*0130*/  STG.E.64 desc[UR4][R8.64], R6 ;  /* 0x0000000608007986 */ /* 0x000fe2000c101b04 */
[----:B------:R-:W-:Y:S05]  /*0140*/  EXIT ;  /* 0x000000000000794d */ /* 0x000fea0003800000 */
.L_x_0:
[----:B------:R-:W-:-:S00]  /*0150*/  BRA `(.L_x_0) ;  /* 0xfffffffc00fc7947 */ /* 0x000fc0000383ffff */
[----:B------:R-:W-:-:S00]  /*0160*/  NOP ;  /* 0x0000000000007918 */ /* 0x000fc00000000000 */
        /* <DEDUP_REMOVED lines=9> */
.L_x_1:


//--------------------- .nv.shared.reserved.0     --------------------------
	.section	.nv.shared.reserved.0,"aw",@nobits
	.weak		__nv_reservedSMEM_offset_0_alias
	.size		__nv_reservedSMEM_offset_0_alias, 0, 64
	.other		__nv_reservedSMEM_offset_0_alias,@"STO_CUDA_RESERVED_SHARED STV_DEFAULT"
__nv_reservedSMEM_offset_0_alias:
	.zero		0
	.zero		64


//--------------------- .nv.constant0._Z5zaxpydPKdS0_Pdi --------------------------
	.section	.nv.constant0._Z5zaxpydPKdS0_Pdi,"a",@progbits
	.sectionflags	@""
	.align	4
.nv.constant0._Z5zaxpydPKdS0_Pdi:
	.zero		932


//--------------------- SYMBOLS --------------------------

	.type		.nv.reservedSmem.offset0,@object
	.size		.nv.reservedSmem.offset0,0x4
